	.headerflags	@"EF_CUDA_TEXMODE_UNIFIED EF_CUDA_64BIT_ADDRESS EF_CUDA_ACCELERATORS EF_CUDA_SM90 EF_CUDA_VIRTUAL_SM(EF_CUDA_SM90)"
	.elftype	@"ET_EXEC"


//--------------------- .nv.info                  --------------------------
	.section	.nv.info,"",@"SHT_CUDA_INFO"
	.align	4


	//----- nvinfo : EIATTR_REGCOUNT
	.align		4
        /*0000*/ 	.byte	0x04, 0x2f
        /*0002*/ 	.short	(.L_1 - .L_0)
	.align		4
.L_0:
        /*0004*/ 	.word	index@(triton_poi_fused_mul_reciprocal_3)
        /*0008*/ 	.word	0x0000000c


	//----- nvinfo : EIATTR_MIN_STACK_SIZE
	.align		4
.L_1:
        /*000c*/ 	.byte	0x04, 0x12
        /*000e*/ 	.short	(.L_3 - .L_2)
	.align		4
.L_2:
        /*0010*/ 	.word	index@(triton_poi_fused_mul_reciprocal_3)
        /*0014*/ 	.word	0x00000000


	//----- nvinfo : EIATTR_FRAME_SIZE
	.align		4
.L_3:
        /*0018*/ 	.byte	0x04, 0x11
        /*001a*/ 	.short	(.L_5 - .L_4)
	.align		4
.L_4:
        /*001c*/ 	.word	index@(triton_poi_fused_mul_reciprocal_3)
        /*0020*/ 	.word	0x00000000


	//----- nvinfo : EIATTR_MIN_STACK_SIZE
	.align		4
.L_5:
        /*0024*/ 	.byte	0x04, 0x12
        /*0026*/ 	.short	(.L_7 - .L_6)
	.align		4
.L_6:
        /*0028*/ 	.word	index@(triton_poi_fused_mul_reciprocal_3)
        /*002c*/ 	.word	0x00000000
.L_7:


//--------------------- .nv.info.triton_poi_fused_mul_reciprocal_3 --------------------------
	.section	.nv.info.triton_poi_fused_mul_reciprocal_3,"",@"SHT_CUDA_INFO"
	.sectionflags	@""
	.align	4


	//----- nvinfo : EIATTR_CUDA_API_VERSION
	.align		4
        /*0000*/ 	.byte	0x04, 0x37
        /*0002*/ 	.short	(.L_9 - .L_8)
.L_8:
        /*0004*/ 	.word	0x0000007c


	//----- nvinfo : EIATTR_KPARAM_INFO
	.align		4
.L_9:
        /*0008*/ 	.byte	0x04, 0x17
        /*000a*/ 	.short	(.L_11 - .L_10)
.L_10:
        /*000c*/ 	.word	0x00000000
        /*0010*/ 	.short	0x0002
        /*0012*/ 	.short	0x0010
        /*0014*/ 	.byte	0x00, 0xf0, 0x11, 0x00


	//----- nvinfo : EIATTR_KPARAM_INFO
	.align		4
.L_11:
        /*0018*/ 	.byte	0x04, 0x17
        /*001a*/ 	.short	(.L_13 - .L_12)
.L_12:
        /*001c*/ 	.word	0x00000000
        /*0020*/ 	.short	0x0001
        /*0022*/ 	.short	0x0008
        /*0024*/ 	.byte	0x00, 0xf4, 0x21, 0x00


	//----- nvinfo : EIATTR_KPARAM_INFO
	.align		4
.L_13:
        /*0028*/ 	.byte	0x04, 0x17
        /*002a*/ 	.short	(.L_15 - .L_14)
.L_14:
        /*002c*/ 	.word	0x00000000
        /*0030*/ 	.short	0x0000
        /*0032*/ 	.short	0x0000
        /*0034*/ 	.byte	0x00, 0xf4, 0x21, 0x00


	//----- nvinfo : EIATTR_SPARSE_MMA_MASK
	.align		4
.L_15:
        /*0038*/ 	.byte	0x03, 0x50
        /*003a*/ 	.short	0x0000


	//----- nvinfo : EIATTR_MAXREG_COUNT
	.align		4
        /*003c*/ 	.byte	0x03, 0x1b
        /*003e*/ 	.short	0x00ff


	//----- nvinfo : EIATTR_EXIT_INSTR_OFFSETS
	.align		4
        /*0040*/ 	.byte	0x04, 0x1c
        /*0042*/ 	.short	(.L_17 - .L_16)


	//   ....[0]....
.L_16:
        /*0044*/ 	.word	0x00000180


	//   ....[1]....
        /*0048*/ 	.word	0x000001a0


	//----- nvinfo : EIATTR_REQNTID
	.align		4
.L_17:
        /*004c*/ 	.byte	0x04, 0x10
        /*004e*/ 	.short	(.L_19 - .L_18)
.L_18:
        /*0050*/ 	.word	0x00000020
        /*0054*/ 	.word	0x00000001
        /*0058*/ 	.word	0x00000001


	//----- nvinfo : EIATTR_CBANK_PARAM_SIZE
	.align		4
.L_19:
        /*005c*/ 	.byte	0x03, 0x19
        /*005e*/ 	.short	0x0014


	//----- nvinfo : EIATTR_PARAM_CBANK
	.align		4
        /*0060*/ 	.byte	0x04, 0x0a
        /*0062*/ 	.short	(.L_21 - .L_20)
	.align		4
.L_20:
        /*0064*/ 	.word	index@(.nv.constant0.triton_poi_fused_mul_reciprocal_3)
        /*0068*/ 	.short	0x0210
        /*006a*/ 	.short	0x0014


	//----- nvinfo : EIATTR_SW_WAR
	.align		4
.L_21:
        /*006c*/ 	.byte	0x04, 0x36
        /*006e*/ 	.short	(.L_23 - .L_22)
.L_22:
        /*0070*/ 	.word	0x00000008
.L_23:


//--------------------- .nv.callgraph             --------------------------
	.section	.nv.callgraph,"",@"SHT_CUDA_CALLGRAPH"
	.align	4
	.sectionentsize	8
	.align		4
        /*0000*/ 	.word	0x00000000
	.align		4
        /*0004*/ 	.word	0xffffffff
	.align		4
        /*0008*/ 	.word	0x00000000
	.align		4
        /*000c*/ 	.word	0xfffffffe
	.align		4
        /*0010*/ 	.word	0x00000000
	.align		4
        /*0014*/ 	.word	0xfffffffd
	.align		4
        /*0018*/ 	.word	0x00000000
	.align		4
        /*001c*/ 	.word	0xfffffffc


//--------------------- .text.triton_poi_fused_mul_reciprocal_3 --------------------------
	.section	.text.triton_poi_fused_mul_reciprocal_3,"ax",@progbits
	.align	128
        .global         triton_poi_fused_mul_reciprocal_3
        .type           triton_poi_fused_mul_reciprocal_3,@function
        .size           triton_poi_fused_mul_reciprocal_3,(.L_x_1 - triton_poi_fused_mul_reciprocal_3)
        .other          triton_poi_fused_mul_reciprocal_3,@"STO_CUDA_ENTRY STV_DEFAULT"
triton_poi_fused_mul_reciprocal_3:
.text.triton_poi_fused_mul_reciprocal_3:
[----:B------:R-:W0:Y:S02]  /*0000*/  LDC R1, c[0x0][0x28] ;  /* 0x00000a00ff017b82 */ /* 0x000e240000000800 */
[----:B------:R-:W1:Y:S01]  /*0010*/  S2R R6, SR_TID.X ;  /* 0x0000000000067919 */ /* 0x000e620000002100 */
[----:B------:R-:W2:Y:S01]  /*0020*/  LDC.64 R2, c[0x0][0x210] ;  /* 0x00008400ff027b82 */ /* 0x000ea20000000a00 */
[----:B------:R-:W-:Y:S01]  /*0030*/  ULDC.64 UR4, c[0x0][0x208] ;  /* 0x0000820000047ab9 */ /* 0x000fe20000000a00 */
[----:B------:R-:W3:Y:S06]  /*0040*/  S2R R7, SR_CTAID.X ;  /* 0x0000000000077919 */ /* 0x000eec0000002500 */
[----:B------:R-:W4:Y:S01]  /*0050*/  LDC.64 R4, c[0x0][0x218] ;  /* 0x00008600ff047b82 */ /* 0x000f220000000a00 */
[----:B-1----:R-:W-:-:S05]  /*0060*/  LOP3.LUT R0, R6, 0xf, RZ, 0xc0, !PT ;  /* 0x0000000f06007812 */ /* 0x002fca00078ec0ff */
[----:B---3--:R-:W-:Y:S01]  /*0070*/  IMAD R7, R7, 0x10, R0 ;  /* 0x0000001007077824 */ /* 0x008fe200078e0200 */
[----:B------:R-:W-:-:S03]  /*0080*/  HFMA2.MMA R0, -RZ, RZ, 0, 0 ;  /* 0x00000000ff007435 */ /* 0x000fc600000001ff */
[C---:B--2---:R-:W-:Y:S01]  /*0090*/  IMAD.WIDE R2, R7.reuse, 0x4, R2 ;  /* 0x0000000407027825 */ /* 0x044fe200078e0202 */
[----:B------:R-:W-:-:S13]  /*00a0*/  ISETP.GE.AND P0, PT, R7, 0x10, PT ;  /* 0x000000100700780c */ /* 0x000fda0003f06270 */
[----:B------:R4:W2:Y:S01]  /*00b0*/  @!P0 LDG.E R0, desc[UR4][R2.64] ;  /* 0x0000000402008981 */ /* 0x0008a2000c1e1900 */
[----:B------:R-:W-:Y:S01]  /*00c0*/  LOP3.LUT P0, RZ, R6, 0x10, RZ, 0xc0, !PT ;  /* 0x0000001006ff7812 */ /* 0x000fe2000780c0ff */
[----:B------:R-:W-:-:S03]  /*00d0*/  IMAD.MOV.U32 R9, RZ, RZ, 0x3e800000 ;  /* 0x3e800000ff097424 */ /* 0x000fc600078e00ff */
[C---:B------:R-:W-:Y:S01]  /*00e0*/  ISETP.LT.AND P0, PT, R7.reuse, 0x10, !P0 ;  /* 0x000000100700780c */ /* 0x040fe20004701270 */
[----:B----4-:R-:W-:Y:S01]  /*00f0*/  IMAD.WIDE R2, R7, 0x4, R4 ;  /* 0x0000000407027825 */ /* 0x010fe200078e0204 */
[C---:B--2---:R-:W-:Y:S02]  /*0100*/  FSETP.GT.AND P2, PT, |R0|.reuse, 8.50705917302346158658e+37, PT ;  /* 0x7e8000000000780b */ /* 0x044fe40003f44200 */
[----:B------:R-:W-:Y:S02]  /*0110*/  FSETP.GEU.AND P1, PT, |R0|, 1.175494350822287508e-38, PT ;  /* 0x008000000000780b */ /* 0x000fe40003f2e200 */
[----:B------:R-:W-:-:S09]  /*0120*/  FSEL R9, R9, 1, P2 ;  /* 0x3f80000009097808 */ /* 0x000fd20001000000 */
[----:B------:R-:W-:Y:S02]  /*0130*/  @P2 FMUL R0, R0, 0.25 ;  /* 0x3e80000000002820 */ /* 0x000fe40000400000 */
[----:B------:R-:W-:Y:S02]  /*0140*/  @!P1 FMUL R9, R9, 16777216 ;  /* 0x4b80000009099820 */ /* 0x000fe40000400000 */
[----:B------:R-:W-:-:S06]  /*0150*/  @!P1 FMUL R0, R0, 16777216 ;  /* 0x4b80000000009820 */ /* 0x000fcc0000400000 */
[----:B------:R-:W1:Y:S02]  /*0160*/  MUFU.RCP R0, R0 ;  /* 0x0000000000007308 */ /* 0x000e640000001000 */
[----:B-1----:R-:W-:Y:S01]  /*0170*/  FMUL R9, R0, R9 ;  /* 0x0000000900097220 */ /* 0x002fe20000400000 */
[----:B------:R-:W-:Y:S06]  /*0180*/  @!P0 EXIT ;  /* 0x000000000000894d */ /* 0x000fec0003800000 */
[----:B------:R-:W-:Y:S01]  /*0190*/  STG.E desc[UR4][R2.64], R9 ;  /* 0x0000000902007986 */ /* 0x000fe2000c101904 */
[----:B------:R-:W-:Y:S05]  /*01a0*/  EXIT ;  /* 0x000000000000794d */ /* 0x000fea0003800000 */
.L_x_0:
[----:B------:R-:W-:-:S00]  /*01b0*/  BRA `(.L_x_0) ;  /* 0xfffffffc00fc7947 */ /* 0x000fc0000383ffff */
[----:B------:R-:W-:-:S00]  /*01c0*/  NOP ;  /* 0x0000000000007918 */ /* 0x000fc00000000000 */
        /* <DEDUP_REMOVED lines=11> */
.L_x_1:


//--------------------- .nv.constant0.triton_poi_fused_mul_reciprocal_3 --------------------------
	.section	.nv.constant0.triton_poi_fused_mul_reciprocal_3,"a",@progbits
	.sectionflags	@""
	.align	4
.nv.constant0.triton_poi_fused_mul_reciprocal_3:
	.zero		548
